	.headerflags	@"EF_CUDA_TEXMODE_UNIFIED EF_CUDA_64BIT_ADDRESS EF_CUDA_ACCELERATORS EF_CUDA_SM90 EF_CUDA_VIRTUAL_SM(EF_CUDA_SM90)"
	.elftype	@"ET_EXEC"


//--------------------- .nv.info                  --------------------------
	.section	.nv.info,"",@"SHT_CUDA_INFO"
	.align	4


	//----- nvinfo : EIATTR_REGCOUNT
	.align		4
        /*0000*/ 	.byte	0x04, 0x2f
        /*0002*/ 	.short	(.L_3 - .L_2)
	.align		4
.L_2:
        /*0004*/ 	.word	index@(triton_poi_fused__native_batch_norm_legit_no_training_41)
        /*0008*/ 	.word	0x00000012


	//----- nvinfo : EIATTR_MIN_STACK_SIZE
	.align		4
.L_3:
        /*000c*/ 	.byte	0x04, 0x12
        /*000e*/ 	.short	(.L_5 - .L_4)
	.align		4
.L_4:
        /*0010*/ 	.word	index@(triton_poi_fused__native_batch_norm_legit_no_training_41)
        /*0014*/ 	.word	0x00000000


	//----- nvinfo : EIATTR_FRAME_SIZE
	.align		4
.L_5:
        /*0018*/ 	.byte	0x04, 0x11
        /*001a*/ 	.short	(.L_7 - .L_6)
	.align		4
.L_6:
        /*001c*/ 	.word	index@(triton_poi_fused__native_batch_norm_legit_no_training_41)
        /*0020*/ 	.word	0x00000000


	//----- nvinfo : EIATTR_MIN_STACK_SIZE
	.align		4
.L_7:
        /*0024*/ 	.byte	0x04, 0x12
        /*0026*/ 	.short	(.L_9 - .L_8)
	.align		4
.L_8:
        /*0028*/ 	.word	index@(triton_poi_fused__native_batch_norm_legit_no_training_41)
        /*002c*/ 	.word	0x00000000
.L_9:


//--------------------- .nv.info.triton_poi_fused__native_batch_norm_legit_no_training_41 --------------------------
	.section	.nv.info.triton_poi_fused__native_batch_norm_legit_no_training_41,"",@"SHT_CUDA_INFO"
	.sectionflags	@""
	.align	4


	//----- nvinfo : EIATTR_CUDA_API_VERSION
	.align		4
        /*0000*/ 	.byte	0x04, 0x37
        /*0002*/ 	.short	(.L_11 - .L_10)
.L_10:
        /*0004*/ 	.word	0x0000007c


	//----- nvinfo : EIATTR_KPARAM_INFO
	.align		4
.L_11:
        /*0008*/ 	.byte	0x04, 0x17
        /*000a*/ 	.short	(.L_13 - .L_12)
.L_12:
        /*000c*/ 	.word	0x00000000
        /*0010*/ 	.short	0x0006
        /*0012*/ 	.short	0x0030
        /*0014*/ 	.byte	0x00, 0xf0, 0x11, 0x00


	//----- nvinfo : EIATTR_KPARAM_INFO
	.align		4
.L_13:
        /*0018*/ 	.byte	0x04, 0x17
        /*001a*/ 	.short	(.L_15 - .L_14)
.L_14:
        /*001c*/ 	.word	0x00000000
        /*0020*/ 	.short	0x0005
        /*0022*/ 	.short	0x0028
        /*0024*/ 	.byte	0x00, 0xf4, 0x21, 0x00


	//----- nvinfo : EIATTR_KPARAM_INFO
	.align		4
.L_15:
        /*0028*/ 	.byte	0x04, 0x17
        /*002a*/ 	.short	(.L_17 - .L_16)
.L_16:
        /*002c*/ 	.word	0x00000000
        /*0030*/ 	.short	0x0004
        /*0032*/ 	.short	0x0020
        /*0034*/ 	.byte	0x00, 0xf4, 0x21, 0x00


	//----- nvinfo : EIATTR_KPARAM_INFO
	.align		4
.L_17:
        /*0038*/ 	.byte	0x04, 0x17
        /*003a*/ 	.short	(.L_19 - .L_18)
.L_18:
        /*003c*/ 	.word	0x00000000
        /*0040*/ 	.short	0x0003
        /*0042*/ 	.short	0x0018
        /*0044*/ 	.byte	0x00, 0xf4, 0x21, 0x00


	//----- nvinfo : EIATTR_KPARAM_INFO
	.align		4
.L_19:
        /*0048*/ 	.byte	0x04, 0x17
        /*004a*/ 	.short	(.L_21 - .L_20)
.L_20:
        /*004c*/ 	.word	0x00000000
        /*0050*/ 	.short	0x0002
        /*0052*/ 	.short	0x0010
        /*0054*/ 	.byte	0x00, 0xf4, 0x21, 0x00


	//----- nvinfo : EIATTR_KPARAM_INFO
	.align		4
.L_21:
        /*0058*/ 	.byte	0x04, 0x17
        /*005a*/ 	.short	(.L_23 - .L_22)
.L_22:
        /*005c*/ 	.word	0x00000000
        /*0060*/ 	.short	0x0001
        /*0062*/ 	.short	0x0008
        /*0064*/ 	.byte	0x00, 0xf4, 0x21, 0x00


	//----- nvinfo : EIATTR_KPARAM_INFO
	.align		4
.L_23:
        /*0068*/ 	.byte	0x04, 0x17
        /*006a*/ 	.short	(.L_25 - .L_24)
.L_24:
        /*006c*/ 	.word	0x00000000
        /*0070*/ 	.short	0x0000
        /*0072*/ 	.short	0x0000
        /*0074*/ 	.byte	0x00, 0xf4, 0x21, 0x00


	//----- nvinfo : EIATTR_SPARSE_MMA_MASK
	.align		4
.L_25:
        /*0078*/ 	.byte	0x03, 0x50
        /*007a*/ 	.short	0x0000


	//----- nvinfo : EIATTR_MAXREG_COUNT
	.align		4
        /*007c*/ 	.byte	0x03, 0x1b
        /*007e*/ 	.short	0x00ff


	//----- nvinfo : EIATTR_EXIT_INSTR_OFFSETS
	.align		4
        /*0080*/ 	.byte	0x04, 0x1c
        /*0082*/ 	.short	(.L_27 - .L_26)


	//   ....[0]....
.L_26:
        /*0084*/ 	.word	0x00000380


	//----- nvinfo : EIATTR_REQNTID
	.align		4
.L_27:
        /*0088*/ 	.byte	0x04, 0x10
        /*008a*/ 	.short	(.L_29 - .L_28)
.L_28:
        /*008c*/ 	.word	0x00000080
        /*0090*/ 	.word	0x00000001
        /*0094*/ 	.word	0x00000001


	//----- nvinfo : EIATTR_CBANK_PARAM_SIZE
	.align		4
.L_29:
        /*0098*/ 	.byte	0x03, 0x19
        /*009a*/ 	.short	0x0034


	//----- nvinfo : EIATTR_PARAM_CBANK
	.align		4
        /*009c*/ 	.byte	0x04, 0x0a
        /*009e*/ 	.short	(.L_31 - .L_30)
	.align		4
.L_30:
        /*00a0*/ 	.word	index@(.nv.constant0.triton_poi_fused__native_batch_norm_legit_no_training_41)
        /*00a4*/ 	.short	0x0210
        /*00a6*/ 	.short	0x0034


	//----- nvinfo : EIATTR_SW_WAR
	.align		4
.L_31:
        /*00a8*/ 	.byte	0x04, 0x36
        /*00aa*/ 	.short	(.L_33 - .L_32)
.L_32:
        /*00ac*/ 	.word	0x00000008
.L_33:


//--------------------- .nv.callgraph             --------------------------
	.section	.nv.callgraph,"",@"SHT_CUDA_CALLGRAPH"
	.align	4
	.sectionentsize	8
	.align		4
        /*0000*/ 	.word	0x00000000
	.align		4
        /*0004*/ 	.word	0xffffffff
	.align		4
        /*0008*/ 	.word	0x00000000
	.align		4
        /*000c*/ 	.word	0xfffffffe
	.align		4
        /*0010*/ 	.word	0x00000000
	.align		4
        /*0014*/ 	.word	0xfffffffd
	.align		4
        /*0018*/ 	.word	0x00000000
	.align		4
        /*001c*/ 	.word	0xfffffffc


//--------------------- .nv.constant4             --------------------------
	.section	.nv.constant4,"a",@progbits
	.align	8
	.align		8
.nv.constant4:
        /*0000*/ 	.dword	_$_str
	.align		8
        /*0008*/ 	.dword	_$_str_$_2


//--------------------- .text.triton_poi_fused__native_batch_norm_legit_no_training_41 --------------------------
	.section	.text.triton_poi_fused__native_batch_norm_legit_no_training_41,"ax",@progbits
	.align	128
        .global         triton_poi_fused__native_batch_norm_legit_no_training_41
        .type           triton_poi_fused__native_batch_norm_legit_no_training_41,@function
        .size           triton_poi_fused__native_batch_norm_legit_no_training_41,(.L_x_1 - triton_poi_fused__native_batch_norm_legit_no_training_41)
        .other          triton_poi_fused__native_batch_norm_legit_no_training_41,@"STO_CUDA_ENTRY STV_DEFAULT"
triton_poi_fused__native_batch_norm_legit_no_training_41:
.text.triton_poi_fused__native_batch_norm_legit_no_training_41:
[----:B------:R-:W-:Y:S01]  /*0000*/  LDC R1, c[0x0][0x28] ;  /* 0x00000a00ff017b82 */ /* 0x000fe20000000800 */
[----:B------:R-:W1:Y:S07]  /*0010*/  S2R R0, SR_TID.X ;  /* 0x0000000000007919 */ /* 0x000e6e0000002100 */
[----:B------:R-:W2:Y:S01]  /*0020*/  LDC.64 R2, c[0x0][0x220] ;  /* 0x00008800ff027b82 */ /* 0x000ea20000000a00 */
[----:B------:R-:W-:Y:S01]  /*0030*/  ULDC.64 UR4, c[0x0][0x208] ;  /* 0x0000820000047ab9 */ /* 0x000fe20000000a00 */
[----:B------:R-:W3:Y:S06]  /*0040*/  S2R R5, SR_CTAID.X ;  /* 0x0000000000057919 */ /* 0x000eec0000002500 */
[----:B------:R-:W4:Y:S08]  /*0050*/  LDC.64 R6, c[0x0][0x218] ;  /* 0x00008600ff067b82 */ /* 0x000f300000000a00 */
[----:B------:R-:W5:Y:S08]  /*0060*/  LDC.64 R8, c[0x0][0x228] ;  /* 0x00008a00ff087b82 */ /* 0x000f700000000a00 */
[----:B------:R-:W5:Y:S01]  /*0070*/  LDC.64 R10, c[0x0][0x230] ;  /* 0x00008c00ff0a7b82 */ /* 0x000f620000000a00 */
[----:B-1----:R-:W-:-:S04]  /*0080*/  SHF.L.U32 R0, R0, 0x1, RZ ;  /* 0x0000000100007819 */ /* 0x002fc800000006ff */
[----:B------:R-:W-:-:S04]  /*0090*/  LOP3.LUT R0, R0, 0xfe, RZ, 0xc0, !PT ;  /* 0x000000fe00007812 */ /* 0x000fc800078ec0ff */
[----:B---3--:R-:W-:-:S05]  /*00a0*/  LEA R0, R5, R0, 0x8 ;  /* 0x0000000005007211 */ /* 0x008fca00078e40ff */
[----:B------:R-:W-:-:S05]  /*00b0*/  IMAD.HI R4, R0, 0x2aaaaaab, RZ ;  /* 0x2aaaaaab00047827 */ /* 0x000fca00078e02ff */
[----:B------:R-:W-:-:S04]  /*00c0*/  SHF.R.U32.HI R5, RZ, 0x1f, R4 ;  /* 0x0000001fff057819 */ /* 0x000fc80000011604 */
[----:B------:R-:W-:-:S05]  /*00d0*/  LEA.HI R5, R4, R5, RZ, 0x18 ;  /* 0x0000000504057211 */ /* 0x000fca00078fc0ff */
[----:B------:R-:W-:Y:S02]  /*00e0*/  IMAD R13, R5, -0x600, R0 ;  /* 0xfffffa00050d7824 */ /* 0x000fe400078e0200 */
[----:B------:R-:W1:Y:S02]  /*00f0*/  LDC.64 R4, c[0x0][0x210] ;  /* 0x00008400ff047b82 */ /* 0x000e640000000a00 */
[----:B--2---:R-:W-:-:S06]  /*0100*/  IMAD.WIDE R2, R13, 0x4, R2 ;  /* 0x000000040d027825 */ /* 0x004fcc00078e0202 */
[----:B------:R-:W2:Y:S01]  /*0110*/  LDG.E.EL.64 R2, desc[UR4][R2.64] ;  /* 0x0000000402027981 */ /* 0x000ea2000c2e1b00 */
[----:B----4-:R-:W-:-:S06]  /*0120*/  IMAD.WIDE R6, R13, 0x4, R6 ;  /* 0x000000040d067825 */ /* 0x010fcc00078e0206 */
[----:B------:R-:W3:Y:S01]  /*0130*/  LDG.E.EL.64 R6, desc[UR4][R6.64] ;  /* 0x0000000406067981 */ /* 0x000ee2000c2e1b00 */
[----:B-1----:R-:W-:-:S06]  /*0140*/  IMAD.WIDE R4, R0, 0x4, R4 ;  /* 0x0000000400047825 */ /* 0x002fcc00078e0204 */
[----:B------:R-:W3:Y:S01]  /*0150*/  LDG.E.64 R4, desc[UR4][R4.64] ;  /* 0x0000000404047981 */ /* 0x000ee2000c1e1b00 */
[----:B-----5:R-:W-:-:S04]  /*0160*/  IMAD.WIDE R8, R13, 0x4, R8 ;  /* 0x000000040d087825 */ /* 0x020fc800078e0208 */
[----:B0-----:R-:W-:Y:S02]  /*0170*/  IMAD.WIDE R10, R13, 0x4, R10 ;  /* 0x000000040d0a7825 */ /* 0x001fe400078e020a */
[----:B------:R-:W4:Y:S04]  /*0180*/  LDG.E.EL.64 R8, desc[UR4][R8.64] ;  /* 0x0000000408087981 */ /* 0x000f28000c2e1b00 */
[----:B------:R-:W4:Y:S01]  /*0190*/  LDG.E.EL.64 R10, desc[UR4][R10.64] ;  /* 0x000000040a0a7981 */ /* 0x000f22000c2e1b00 */
[----:B------:R-:W-:Y:S01]  /*01a0*/  HFMA2.MMA R15, -RZ, RZ, 1.625, 0 ;  /* 0x3e800000ff0f7435 */ /* 0x000fe200000001ff */
[----:B--2---:R-:W-:Y:S01]  /*01b0*/  FADD R2, R2, 9.9999997473787516356e-06 ;  /* 0x3727c5ac02027421 */ /* 0x004fe20000000000 */
[----:B------:R-:W-:-:S03]  /*01c0*/  FADD R12, R3, 9.9999997473787516356e-06 ;  /* 0x3727c5ac030c7421 */ /* 0x000fc60000000000 */
[----:B------:R0:W1:Y:S08]  /*01d0*/  MUFU.SQRT R13, R2 ;  /* 0x00000002000d7308 */ /* 0x0000700000002000 */
[----:B------:R-:W2:Y:S01]  /*01e0*/  MUFU.SQRT R14, R12 ;  /* 0x0000000c000e7308 */ /* 0x000ea20000002000 */
[----:B0-----:R-:W0:Y:S01]  /*01f0*/  LDC.64 R2, c[0x0][0x238] ;  /* 0x00008e00ff027b82 */ /* 0x001e220000000a00 */
[----:B-1----:R-:W-:-:S02]  /*0200*/  FSETP.GT.AND P0, PT, R13, 8.50705917302346158658e+37, PT ;  /* 0x7e8000000d00780b */ /* 0x002fc40003f04000 */
[----:B------:R-:W-:Y:S02]  /*0210*/  FSETP.GEU.AND P2, PT, R13, 1.175494350822287508e-38, PT ;  /* 0x008000000d00780b */ /* 0x000fe40003f4e000 */
[C---:B--2---:R-:W-:Y:S02]  /*0220*/  FSETP.GT.AND P1, PT, R14.reuse, 8.50705917302346158658e+37, PT ;  /* 0x7e8000000e00780b */ /* 0x044fe40003f24000 */
[----:B------:R-:W-:-:S07]  /*0230*/  FSETP.GEU.AND P3, PT, R14, 1.175494350822287508e-38, PT ;  /* 0x008000000e00780b */ /* 0x000fce0003f6e000 */
[----:B------:R-:W-:-:S04]  /*0240*/  @P0 FMUL R13, R13, 0.25 ;  /* 0x3e8000000d0d0820 */ /* 0x000fc80000400000 */
[----:B------:R-:W-:Y:S01]  /*0250*/  @!P2 FMUL R13, R13, 16777216 ;  /* 0x4b8000000d0da820 */ /* 0x000fe20000400000 */
[----:B------:R-:W-:-:S04]  /*0260*/  @P1 FMUL R14, R14, 0.25 ;  /* 0x3e8000000e0e1820 */ /* 0x000fc80000400000 */
[----:B------:R-:W-:Y:S01]  /*0270*/  @!P3 FMUL R14, R14, 16777216 ;  /* 0x4b8000000e0eb820 */ /* 0x000fe20000400000 */
[----:B------:R-:W1:Y:S01]  /*0280*/  MUFU.RCP R13, R13 ;  /* 0x0000000d000d7308 */ /* 0x000e620000001000 */
[----:B------:R-:W-:-:S07]  /*0290*/  FSEL R12, R15, 1, P0 ;  /* 0x3f8000000f0c7808 */ /* 0x000fce0000000000 */
[----:B------:R-:W2:Y:S01]  /*02a0*/  MUFU.RCP R14, R14 ;  /* 0x0000000e000e7308 */ /* 0x000ea20000001000 */
[----:B------:R-:W-:Y:S01]  /*02b0*/  FSEL R15, R15, 1, P1 ;  /* 0x3f8000000f0f7808 */ /* 0x000fe20000800000 */
[----:B------:R-:W-:Y:S01]  /*02c0*/  @!P2 FMUL R12, R12, 16777216 ;  /* 0x4b8000000c0ca820 */ /* 0x000fe20000400000 */
[----:B---3--:R-:W-:-:S03]  /*02d0*/  FADD R4, R4, -R6 ;  /* 0x8000000604047221 */ /* 0x008fc60000000000 */
[----:B------:R-:W-:Y:S01]  /*02e0*/  @!P3 FMUL R15, R15, 16777216 ;  /* 0x4b8000000f0fb820 */ /* 0x000fe20000400000 */
[----:B------:R-:W-:Y:S01]  /*02f0*/  FADD R5, R5, -R7 ;  /* 0x8000000705057221 */ /* 0x000fe20000000000 */
[----:B-1----:R-:W-:Y:S02]  /*0300*/  FMUL R13, R13, R12 ;  /* 0x0000000c0d0d7220 */ /* 0x002fe40000400000 */
[----:B--2---:R-:W-:Y:S02]  /*0310*/  FMUL R6, R14, R15 ;  /* 0x0000000f0e067220 */ /* 0x004fe40000400000 */
[----:B------:R-:W-:Y:S02]  /*0320*/  FMUL R13, R4, R13 ;  /* 0x0000000d040d7220 */ /* 0x000fe40000400000 */
[----:B------:R-:W-:Y:S01]  /*0330*/  FMUL R6, R5, R6 ;  /* 0x0000000605067220 */ /* 0x000fe20000400000 */
[----:B0-----:R-:W-:-:S04]  /*0340*/  IMAD.WIDE R2, R0, 0x4, R2 ;  /* 0x0000000400027825 */ /* 0x001fc800078e0202 */
[----:B----4-:R-:W-:Y:S01]  /*0350*/  FFMA R8, R8, R13, R10 ;  /* 0x0000000d08087223 */ /* 0x010fe2000000000a */
[----:B------:R-:W-:-:S05]  /*0360*/  FFMA R9, R9, R6, R11 ;  /* 0x0000000609097223 */ /* 0x000fca000000000b */
[----:B------:R-:W-:Y:S01]  /*0370*/  STG.E.64 desc[UR4][R2.64], R8 ;  /* 0x0000000802007986 */ /* 0x000fe2000c101b04 */
[----:B------:R-:W-:Y:S05]  /*0380*/  EXIT ;  /* 0x000000000000794d */ /* 0x000fea0003800000 */
.L_x_0:
[----:B------:R-:W-:-:S00]  /*0390*/  BRA `(.L_x_0) ;  /* 0xfffffffc00fc7947 */ /* 0x000fc0000383ffff */
[----:B------:R-:W-:-:S00]  /*03a0*/  NOP ;  /* 0x0000000000007918 */ /* 0x000fc00000000000 */
        /* <DEDUP_REMOVED lines=13> */
.L_x_1:


//--------------------- .nv.global.init           --------------------------
	.section	.nv.global.init,"aw",@progbits
.nv.global.init:
	.type		_$_str,@object
	.size		_$_str,(_$_str_$_2 - _$_str)
_$_str:
        /*0000*/ 	.byte	0x5f, 0x5f, 0x43, 0x55, 0x44, 0x41, 0x5f, 0x46, 0x54, 0x5a, 0x00
	.type		_$_str_$_2,@object
	.size		_$_str_$_2,(.L_1 - _$_str_$_2)
_$_str_$_2:
        /*000b*/ 	.byte	0x5f, 0x5f, 0x43, 0x55, 0x44, 0x41, 0x5f, 0x50, 0x52, 0x45, 0x43, 0x5f, 0x53, 0x51, 0x52, 0x54
        /*001b*/ 	.byte	0x00
.L_1:


//--------------------- .nv.constant0.triton_poi_fused__native_batch_norm_legit_no_training_41 --------------------------
	.section	.nv.constant0.triton_poi_fused__native_batch_norm_legit_no_training_41,"a",@progbits
	.sectionflags	@""
	.align	4
.nv.constant0.triton_poi_fused__native_batch_norm_legit_no_training_41:
	.zero		580
